	.headerflags	@"EF_CUDA_TEXMODE_UNIFIED EF_CUDA_64BIT_ADDRESS EF_CUDA_ACCELERATORS EF_CUDA_SM90 EF_CUDA_VIRTUAL_SM(EF_CUDA_SM90)"
	.elftype	@"ET_EXEC"


//--------------------- .nv.info                  --------------------------
	.section	.nv.info,"",@"SHT_CUDA_INFO"
	.align	4


	//----- nvinfo : EIATTR_REGCOUNT
	.align		4
        /*0000*/ 	.byte	0x04, 0x2f
        /*0002*/ 	.short	(.L_1 - .L_0)
	.align		4
.L_0:
        /*0004*/ 	.word	index@(triton_poi_fused_convolution_leaky_relu_7)
        /*0008*/ 	.word	0x0000000e


	//----- nvinfo : EIATTR_MIN_STACK_SIZE
	.align		4
.L_1:
        /*000c*/ 	.byte	0x04, 0x12
        /*000e*/ 	.short	(.L_3 - .L_2)
	.align		4
.L_2:
        /*0010*/ 	.word	index@(triton_poi_fused_convolution_leaky_relu_7)
        /*0014*/ 	.word	0x00000000


	//----- nvinfo : EIATTR_FRAME_SIZE
	.align		4
.L_3:
        /*0018*/ 	.byte	0x04, 0x11
        /*001a*/ 	.short	(.L_5 - .L_4)
	.align		4
.L_4:
        /*001c*/ 	.word	index@(triton_poi_fused_convolution_leaky_relu_7)
        /*0020*/ 	.word	0x00000000


	//----- nvinfo : EIATTR_MIN_STACK_SIZE
	.align		4
.L_5:
        /*0024*/ 	.byte	0x04, 0x12
        /*0026*/ 	.short	(.L_7 - .L_6)
	.align		4
.L_6:
        /*0028*/ 	.word	index@(triton_poi_fused_convolution_leaky_relu_7)
        /*002c*/ 	.word	0x00000000
.L_7:


//--------------------- .nv.info.triton_poi_fused_convolution_leaky_relu_7 --------------------------
	.section	.nv.info.triton_poi_fused_convolution_leaky_relu_7,"",@"SHT_CUDA_INFO"
	.sectionflags	@""
	.align	4


	//----- nvinfo : EIATTR_CUDA_API_VERSION
	.align		4
        /*0000*/ 	.byte	0x04, 0x37
        /*0002*/ 	.short	(.L_9 - .L_8)
.L_8:
        /*0004*/ 	.word	0x0000007c


	//----- nvinfo : EIATTR_KPARAM_INFO
	.align		4
.L_9:
        /*0008*/ 	.byte	0x04, 0x17
        /*000a*/ 	.short	(.L_11 - .L_10)
.L_10:
        /*000c*/ 	.word	0x00000000
        /*0010*/ 	.short	0x0003
        /*0012*/ 	.short	0x0018
        /*0014*/ 	.byte	0x00, 0xf0, 0x11, 0x00


	//----- nvinfo : EIATTR_KPARAM_INFO
	.align		4
.L_11:
        /*0018*/ 	.byte	0x04, 0x17
        /*001a*/ 	.short	(.L_13 - .L_12)
.L_12:
        /*001c*/ 	.word	0x00000000
        /*0020*/ 	.short	0x0002
        /*0022*/ 	.short	0x0010
        /*0024*/ 	.byte	0x00, 0xf4, 0x21, 0x00


	//----- nvinfo : EIATTR_KPARAM_INFO
	.align		4
.L_13:
        /*0028*/ 	.byte	0x04, 0x17
        /*002a*/ 	.short	(.L_15 - .L_14)
.L_14:
        /*002c*/ 	.word	0x00000000
        /*0030*/ 	.short	0x0001
        /*0032*/ 	.short	0x0008
        /*0034*/ 	.byte	0x00, 0xf4, 0x21, 0x00


	//----- nvinfo : EIATTR_KPARAM_INFO
	.align		4
.L_15:
        /*0038*/ 	.byte	0x04, 0x17
        /*003a*/ 	.short	(.L_17 - .L_16)
.L_16:
        /*003c*/ 	.word	0x00000000
        /*0040*/ 	.short	0x0000
        /*0042*/ 	.short	0x0000
        /*0044*/ 	.byte	0x00, 0xf4, 0x21, 0x00


	//----- nvinfo : EIATTR_SPARSE_MMA_MASK
	.align		4
.L_17:
        /*0048*/ 	.byte	0x03, 0x50
        /*004a*/ 	.short	0x0000


	//----- nvinfo : EIATTR_MAXREG_COUNT
	.align		4
        /*004c*/ 	.byte	0x03, 0x1b
        /*004e*/ 	.short	0x00ff


	//----- nvinfo : EIATTR_EXIT_INSTR_OFFSETS
	.align		4
        /*0050*/ 	.byte	0x04, 0x1c
        /*0052*/ 	.short	(.L_19 - .L_18)


	//   ....[0]....
.L_18:
        /*0054*/ 	.word	0x00000200


	//----- nvinfo : EIATTR_REQNTID
	.align		4
.L_19:
        /*0058*/ 	.byte	0x04, 0x10
        /*005a*/ 	.short	(.L_21 - .L_20)
.L_20:
        /*005c*/ 	.word	0x00000080
        /*0060*/ 	.word	0x00000001
        /*0064*/ 	.word	0x00000001


	//----- nvinfo : EIATTR_CBANK_PARAM_SIZE
	.align		4
.L_21:
        /*0068*/ 	.byte	0x03, 0x19
        /*006a*/ 	.short	0x001c


	//----- nvinfo : EIATTR_PARAM_CBANK
	.align		4
        /*006c*/ 	.byte	0x04, 0x0a
        /*006e*/ 	.short	(.L_23 - .L_22)
	.align		4
.L_22:
        /*0070*/ 	.word	index@(.nv.constant0.triton_poi_fused_convolution_leaky_relu_7)
        /*0074*/ 	.short	0x0210
        /*0076*/ 	.short	0x001c


	//----- nvinfo : EIATTR_SW_WAR
	.align		4
.L_23:
        /*0078*/ 	.byte	0x04, 0x36
        /*007a*/ 	.short	(.L_25 - .L_24)
.L_24:
        /*007c*/ 	.word	0x00000008
.L_25:


//--------------------- .nv.callgraph             --------------------------
	.section	.nv.callgraph,"",@"SHT_CUDA_CALLGRAPH"
	.align	4
	.sectionentsize	8
	.align		4
        /*0000*/ 	.word	0x00000000
	.align		4
        /*0004*/ 	.word	0xffffffff
	.align		4
        /*0008*/ 	.word	0x00000000
	.align		4
        /*000c*/ 	.word	0xfffffffe
	.align		4
        /*0010*/ 	.word	0x00000000
	.align		4
        /*0014*/ 	.word	0xfffffffd
	.align		4
        /*0018*/ 	.word	0x00000000
	.align		4
        /*001c*/ 	.word	0xfffffffc


//--------------------- .text.triton_poi_fused_convolution_leaky_relu_7 --------------------------
	.section	.text.triton_poi_fused_convolution_leaky_relu_7,"ax",@progbits
	.align	128
        .global         triton_poi_fused_convolution_leaky_relu_7
        .type           triton_poi_fused_convolution_leaky_relu_7,@function
        .size           triton_poi_fused_convolution_leaky_relu_7,(.L_x_1 - triton_poi_fused_convolution_leaky_relu_7)
        .other          triton_poi_fused_convolution_leaky_relu_7,@"STO_CUDA_ENTRY STV_DEFAULT"
triton_poi_fused_convolution_leaky_relu_7:
.text.triton_poi_fused_convolution_leaky_relu_7:
[----:B------:R-:W-:Y:S01]  /*0000*/  LDC R1, c[0x0][0x28] ;  /* 0x00000a00ff017b82 */ /* 0x000fe20000000800 */
[----:B------:R-:W1:Y:S07]  /*0010*/  S2R R0, SR_TID.X ;  /* 0x0000000000007919 */ /* 0x000e6e0000002100 */
[----:B------:R-:W2:Y:S01]  /*0020*/  LDC.64 R4, c[0x0][0x218] ;  /* 0x00008600ff047b82 */ /* 0x000ea20000000a00 */
[----:B------:R-:W-:Y:S01]  /*0030*/  ULDC.64 UR4, c[0x0][0x208] ;  /* 0x0000820000047ab9 */ /* 0x000fe20000000a00 */
[----:B------:R-:W-:Y:S01]  /*0040*/  ULDC.64 UR6, c[0x0][0x220] ;  /* 0x0000880000067ab9 */ /* 0x000fe20000000a00 */
[----:B------:R-:W3:Y:S05]  /*0050*/  S2R R7, SR_CTAID.X ;  /* 0x0000000000077919 */ /* 0x000eea0000002500 */
[----:B------:R-:W4:Y:S01]  /*0060*/  LDC.64 R2, c[0x0][0x210] ;  /* 0x00008400ff027b82 */ /* 0x000f220000000a00 */
[----:B-1----:R-:W-:Y:S01]  /*0070*/  IMAD.SHL.U32 R0, R0, 0x2, RZ ;  /* 0x0000000200007824 */ /* 0x002fe200078e00ff */
[----:B---3--:R-:W-:-:S04]  /*0080*/  SHF.R.S32.HI R6, RZ, 0x17, R7 ;  /* 0x00000017ff067819 */ /* 0x008fc80000011407 */
[----:B------:R-:W-:-:S05]  /*0090*/  LOP3.LUT R0, R0, 0xfe, RZ, 0xc0, !PT ;  /* 0x000000fe00007812 */ /* 0x000fca00078ec0ff */
[----:B------:R-:W-:Y:S01]  /*00a0*/  IMAD R7, R7, 0x100, R0 ;  /* 0x0000010007077824 */ /* 0x000fe200078e0200 */
[----:B------:R-:W-:-:S03]  /*00b0*/  SGXT R0, R6, 0x1 ;  /* 0x000000010600781a */ /* 0x000fc60000000200 */
[----:B----4-:R-:W-:Y:S01]  /*00c0*/  IMAD.WIDE R2, R7, 0x4, R2 ;  /* 0x0000000407027825 */ /* 0x010fe200078e0202 */
[----:B------:R-:W-:-:S04]  /*00d0*/  LEA.HI R0, R0, R7, RZ, 0xa ;  /* 0x0000000700007211 */ /* 0x000fc800078f50ff */
[----:B------:R-:W-:-:S05]  /*00e0*/  LOP3.LUT R0, R0, 0xfffffc00, RZ, 0xc0, !PT ;  /* 0xfffffc0000007812 */ /* 0x000fca00078ec0ff */
[----:B------:R-:W-:-:S04]  /*00f0*/  IMAD.IADD R9, R7, 0x1, -R0 ;  /* 0x0000000107097824 */ /* 0x000fc800078e0a00 */
[----:B--2---:R-:W-:Y:S02]  /*0100*/  IMAD.WIDE R4, R9, 0x4, R4 ;  /* 0x0000000409047825 */ /* 0x004fe400078e0204 */
[----:B------:R-:W2:Y:S04]  /*0110*/  LDG.E.64 R8, desc[UR4][R2.64] ;  /* 0x0000000402087981 */ /* 0x000ea8000c1e1b00 */
[----:B------:R-:W2:Y:S01]  /*0120*/  LDG.E.EL.64 R4, desc[UR4][R4.64] ;  /* 0x0000000404047981 */ /* 0x000ea2000c2e1b00 */
[----:B------:R-:W-:-:S04]  /*0130*/  IADD3 R6, P2, R7, UR6, RZ ;  /* 0x0000000607067c10 */ /* 0x000fc8000ff5e0ff */
[----:B------:R-:W-:Y:S02]  /*0140*/  LEA.HI.X.SX32 R7, R7, UR7, 0x1, P2 ;  /* 0x0000000707077c11 */ /* 0x000fe400090f0eff */
[C---:B--2---:R-:W-:Y:S01]  /*0150*/  FSETP.GT.AND P1, PT, R8.reuse, -R4, PT ;  /* 0x800000040800720b */ /* 0x044fe20003f24000 */
[----:B------:R-:W-:Y:S01]  /*0160*/  FADD R8, R8, R4 ;  /* 0x0000000408087221 */ /* 0x000fe20000000000 */
[C---:B------:R-:W-:Y:S01]  /*0170*/  FSETP.GT.AND P0, PT, R9.reuse, -R5, PT ;  /* 0x800000050900720b */ /* 0x040fe20003f04000 */
[----:B------:R-:W-:Y:S01]  /*0180*/  FADD R9, R9, R5 ;  /* 0x0000000509097221 */ /* 0x000fe20000000000 */
[----:B------:R-:W-:Y:S02]  /*0190*/  SEL R0, RZ, 0x1, !P1 ;  /* 0x00000001ff007807 */ /* 0x000fe40004800000 */
[----:B------:R-:W-:-:S05]  /*01a0*/  SEL R11, RZ, 0x100, !P0 ;  /* 0x00000100ff0b7807 */ /* 0x000fca0004000000 */
[----:B------:R-:W-:Y:S02]  /*01b0*/  IMAD.IADD R11, R0, 0x1, R11 ;  /* 0x00000001000b7824 */ /* 0x000fe400078e020b */
[----:B------:R-:W-:Y:S02]  /*01c0*/  @!P1 FMUL R8, R8, 0.10000000149011611938 ;  /* 0x3dcccccd08089820 */ /* 0x000fe40000400000 */
[----:B------:R-:W-:Y:S01]  /*01d0*/  @!P0 FMUL R9, R9, 0.10000000149011611938 ;  /* 0x3dcccccd09098820 */ /* 0x000fe20000400000 */
[----:B------:R-:W-:Y:S04]  /*01e0*/  STG.E.U16 desc[UR4][R6.64], R11 ;  /* 0x0000000b06007986 */ /* 0x000fe8000c101504 */
[----:B------:R-:W-:Y:S01]  /*01f0*/  STG.E.64 desc[UR4][R2.64], R8 ;  /* 0x0000000802007986 */ /* 0x000fe2000c101b04 */
[----:B------:R-:W-:Y:S05]  /*0200*/  EXIT ;  /* 0x000000000000794d */ /* 0x000fea0003800000 */
.L_x_0:
[----:B------:R-:W-:-:S00]  /*0210*/  BRA `(.L_x_0) ;  /* 0xfffffffc00fc7947 */ /* 0x000fc0000383ffff */
[----:B------:R-:W-:-:S00]  /*0220*/  NOP ;  /* 0x0000000000007918 */ /* 0x000fc00000000000 */
        /* <DEDUP_REMOVED lines=13> */
.L_x_1:


//--------------------- .nv.constant0.triton_poi_fused_convolution_leaky_relu_7 --------------------------
	.section	.nv.constant0.triton_poi_fused_convolution_leaky_relu_7,"a",@progbits
	.sectionflags	@""
	.align	4
.nv.constant0.triton_poi_fused_convolution_leaky_relu_7:
	.zero		556
